//
// Generated by NVIDIA NVVM Compiler
//
// Compiler Build ID: CL-36424714
// Cuda compilation tools, release 13.0, V13.0.88
// Based on NVVM 20.0.0
//

.version 9.0
.target sm_100
.address_size 64


.entry _Z24reduce_mod_stride_kernelPKfPfii(
	.param .u64 .ptr .align 1 _Z24reduce_mod_stride_kernelPKfPfii_param_0,
	.param .u64 .ptr .align 1 _Z24reduce_mod_stride_kernelPKfPfii_param_1,
	.param .u32 _Z24reduce_mod_stride_kernelPKfPfii_param_2,
	.param .u32 _Z24reduce_mod_stride_kernelPKfPfii_param_3
)
{
	.reg .pred 	%p<11>;
	.reg .b32 	%r<38>;
	.reg .b32 	%f<83>;
	.reg .b64 	%rd<43>;

	ld.param.u64 	%rd3, [_Z24reduce_mod_stride_kernelPKfPfii_param_0];
	ld.param.u64 	%rd2, [_Z24reduce_mod_stride_kernelPKfPfii_param_1];
	ld.param.u32 	%r23, [_Z24reduce_mod_stride_kernelPKfPfii_param_2];
	ld.param.u32 	%r24, [_Z24reduce_mod_stride_kernelPKfPfii_param_3];
	cvta.to.global.u64 	%rd1, %rd3;
	mov.u32 	%r25, %ctaid.x;
	mov.u32 	%r26, %ntid.x;
	mov.u32 	%r27, %tid.x;
	mad.lo.s32 	%r1, %r25, %r26, %r27;
	setp.ge.s32 	%p1, %r1, %r23;
	@%p1 bra 	$L__BB0_15;
	setp.lt.s32 	%p2, %r24, 1;
	mov.f32 	%f82, 0f00000000;
	@%p2 bra 	$L__BB0_14;
	and.b32  	%r2, %r24, 15;
	setp.lt.u32 	%p3, %r24, 16;
	mov.f32 	%f82, 0f00000000;
	mov.b32 	%r34, 0;
	@%p3 bra 	$L__BB0_5;
	and.b32  	%r34, %r24, 2147483632;
	neg.s32 	%r32, %r34;
	shl.b32 	%r5, %r23, 4;
	mov.f32 	%f82, 0f00000000;
	mul.wide.s32 	%rd6, %r23, 4;
	mov.u32 	%r31, %r1;
$L__BB0_4:
	.pragma "nounroll";
	mul.wide.s32 	%rd4, %r31, 4;
	add.s64 	%rd5, %rd1, %rd4;
	ld.global.nc.f32 	%f18, [%rd5];
	add.f32 	%f19, %f82, %f18;
	add.s64 	%rd7, %rd5, %rd6;
	ld.global.nc.f32 	%f20, [%rd7];
	add.f32 	%f21, %f19, %f20;
	add.s64 	%rd8, %rd7, %rd6;
	ld.global.nc.f32 	%f22, [%rd8];
	add.f32 	%f23, %f21, %f22;
	add.s64 	%rd9, %rd8, %rd6;
	ld.global.nc.f32 	%f24, [%rd9];
	add.f32 	%f25, %f23, %f24;
	add.s64 	%rd10, %rd9, %rd6;
	ld.global.nc.f32 	%f26, [%rd10];
	add.f32 	%f27, %f25, %f26;
	add.s64 	%rd11, %rd10, %rd6;
	ld.global.nc.f32 	%f28, [%rd11];
	add.f32 	%f29, %f27, %f28;
	add.s64 	%rd12, %rd11, %rd6;
	ld.global.nc.f32 	%f30, [%rd12];
	add.f32 	%f31, %f29, %f30;
	add.s64 	%rd13, %rd12, %rd6;
	ld.global.nc.f32 	%f32, [%rd13];
	add.f32 	%f33, %f31, %f32;
	add.s64 	%rd14, %rd13, %rd6;
	ld.global.nc.f32 	%f34, [%rd14];
	add.f32 	%f35, %f33, %f34;
	add.s64 	%rd15, %rd14, %rd6;
	ld.global.nc.f32 	%f36, [%rd15];
	add.f32 	%f37, %f35, %f36;
	add.s64 	%rd16, %rd15, %rd6;
	ld.global.nc.f32 	%f38, [%rd16];
	add.f32 	%f39, %f37, %f38;
	add.s64 	%rd17, %rd16, %rd6;
	ld.global.nc.f32 	%f40, [%rd17];
	add.f32 	%f41, %f39, %f40;
	add.s64 	%rd18, %rd17, %rd6;
	ld.global.nc.f32 	%f42, [%rd18];
	add.f32 	%f43, %f41, %f42;
	add.s64 	%rd19, %rd18, %rd6;
	ld.global.nc.f32 	%f44, [%rd19];
	add.f32 	%f45, %f43, %f44;
	add.s64 	%rd20, %rd19, %rd6;
	ld.global.nc.f32 	%f46, [%rd20];
	add.f32 	%f47, %f45, %f46;
	add.s64 	%rd21, %rd20, %rd6;
	ld.global.nc.f32 	%f48, [%rd21];
	add.f32 	%f82, %f47, %f48;
	add.s32 	%r32, %r32, 16;
	add.s32 	%r31, %r31, %r5;
	setp.ne.s32 	%p4, %r32, 0;
	@%p4 bra 	$L__BB0_4;
$L__BB0_5:
	setp.eq.s32 	%p5, %r2, 0;
	@%p5 bra 	$L__BB0_14;
	and.b32  	%r11, %r24, 7;
	setp.lt.u32 	%p6, %r2, 8;
	@%p6 bra 	$L__BB0_8;
	mad.lo.s32 	%r29, %r34, %r23, %r1;
	mul.wide.s32 	%rd22, %r29, 4;
	add.s64 	%rd23, %rd1, %rd22;
	ld.global.nc.f32 	%f50, [%rd23];
	add.f32 	%f51, %f82, %f50;
	mul.wide.s32 	%rd24, %r23, 4;
	add.s64 	%rd25, %rd23, %rd24;
	ld.global.nc.f32 	%f52, [%rd25];
	add.f32 	%f53, %f51, %f52;
	add.s64 	%rd26, %rd25, %rd24;
	ld.global.nc.f32 	%f54, [%rd26];
	add.f32 	%f55, %f53, %f54;
	add.s64 	%rd27, %rd26, %rd24;
	ld.global.nc.f32 	%f56, [%rd27];
	add.f32 	%f57, %f55, %f56;
	add.s64 	%rd28, %rd27, %rd24;
	ld.global.nc.f32 	%f58, [%rd28];
	add.f32 	%f59, %f57, %f58;
	add.s64 	%rd29, %rd28, %rd24;
	ld.global.nc.f32 	%f60, [%rd29];
	add.f32 	%f61, %f59, %f60;
	add.s64 	%rd30, %rd29, %rd24;
	ld.global.nc.f32 	%f62, [%rd30];
	add.f32 	%f63, %f61, %f62;
	add.s64 	%rd31, %rd30, %rd24;
	ld.global.nc.f32 	%f64, [%rd31];
	add.f32 	%f82, %f63, %f64;
	add.s32 	%r34, %r34, 8;
$L__BB0_8:
	setp.eq.s32 	%p7, %r11, 0;
	@%p7 bra 	$L__BB0_14;
	and.b32  	%r14, %r24, 3;
	setp.lt.u32 	%p8, %r11, 4;
	@%p8 bra 	$L__BB0_11;
	mad.lo.s32 	%r30, %r34, %r23, %r1;
	mul.wide.s32 	%rd32, %r30, 4;
	add.s64 	%rd33, %rd1, %rd32;
	ld.global.nc.f32 	%f66, [%rd33];
	add.f32 	%f67, %f82, %f66;
	mul.wide.s32 	%rd34, %r23, 4;
	add.s64 	%rd35, %rd33, %rd34;
	ld.global.nc.f32 	%f68, [%rd35];
	add.f32 	%f69, %f67, %f68;
	add.s64 	%rd36, %rd35, %rd34;
	ld.global.nc.f32 	%f70, [%rd36];
	add.f32 	%f71, %f69, %f70;
	add.s64 	%rd37, %rd36, %rd34;
	ld.global.nc.f32 	%f72, [%rd37];
	add.f32 	%f82, %f71, %f72;
	add.s32 	%r34, %r34, 4;
$L__BB0_11:
	setp.eq.s32 	%p9, %r14, 0;
	@%p9 bra 	$L__BB0_14;
	mad.lo.s32 	%r37, %r34, %r23, %r1;
	neg.s32 	%r36, %r14;
$L__BB0_13:
	.pragma "nounroll";
	mul.wide.s32 	%rd38, %r37, 4;
	add.s64 	%rd39, %rd1, %rd38;
	ld.global.nc.f32 	%f73, [%rd39];
	add.f32 	%f82, %f82, %f73;
	add.s32 	%r37, %r37, %r23;
	add.s32 	%r36, %r36, 1;
	setp.ne.s32 	%p10, %r36, 0;
	@%p10 bra 	$L__BB0_13;
$L__BB0_14:
	cvta.to.global.u64 	%rd40, %rd2;
	mul.wide.s32 	%rd41, %r1, 4;
	add.s64 	%rd42, %rd40, %rd41;
	st.global.f32 	[%rd42], %f82;
$L__BB0_15:
	ret;

}


// ===== COMPILED SASS (sm_100) =====

	.target	sm_100

	.elftype	@"ET_EXEC"


//--------------------- .note.nv.tkinfo           --------------------------
	.section	.note.nv.tkinfo,"",@"SHT_NOTE"
	.sectionflags	@"SHF_NOTE_NV_TKINFO"
	.tkinfo
        /*0018*/ 	.word	0x00000002
        /*0030*/ 	.string	""
        /*0030*/ 	.string	"ptxas"
        /*0030*/ 	.string	"Cuda compilation tools, release 13.0, V13.0.88"
        /*0030*/ 	.string	"Build cuda_13.0.r13.0/compiler.36424714_0"
        /*0030*/ 	.string	"-arch sm_100 -m 64 "



//--------------------- .note.nv.cuinfo           --------------------------
	.section	.note.nv.cuinfo,"",@"SHT_NOTE"
	.sectionflags	@"SHF_NOTE_NV_CUINFO"
        /*0018*/ 	.short	0x0002
        /*001a*/ 	.short	0x0064
        /*001c*/ 	.short	0x0082
	.zero		2


//--------------------- .nv.info                  --------------------------
	.section	.nv.info,"",@"SHT_CUDA_INFO"
	.align	4


	//----- nvinfo : EIATTR_REGCOUNT
	.align		4
        /*0000*/ 	.byte	0x04, 0x2f
        /*0002*/ 	.short	(.L_1 - .L_0)
	.align		4
.L_0:
        /*0004*/ 	.word	index@(_Z24reduce_mod_stride_kernelPKfPfii)
        /*0008*/ 	.word	0x00000020


	//----- nvinfo : EIATTR_FRAME_SIZE
	.align		4
.L_1:
        /*000c*/ 	.byte	0x04, 0x11
        /*000e*/ 	.short	(.L_3 - .L_2)
	.align		4
.L_2:
        /*0010*/ 	.word	index@(_Z24reduce_mod_stride_kernelPKfPfii)
        /*0014*/ 	.word	0x00000000


	//----- nvinfo : EIATTR_MIN_STACK_SIZE
	.align		4
.L_3:
        /*0018*/ 	.byte	0x04, 0x12
        /*001a*/ 	.short	(.L_5 - .L_4)
	.align		4
.L_4:
        /*001c*/ 	.word	index@(_Z24reduce_mod_stride_kernelPKfPfii)
        /*0020*/ 	.word	0x00000000
.L_5:


//--------------------- .nv.compat                --------------------------
	.section	.nv.compat,"",@"SHT_CUDA_COMPAT_INFO"
	.align	4
        /*0000*/ 	.byte	0x02, 0x09, 0x00, 0x00, 0x02, 0x02, 0x01, 0x00, 0x02, 0x05, 0x05, 0x00, 0x03, 0x07, 0x01, 0x01
        /*0010*/ 	.byte	0x02, 0x03, 0x00, 0x00, 0x02, 0x06, 0x01, 0x00, 0x04, 0x0b, 0x08, 0x00, 0x09, 0x00, 0x00, 0x00
        /*0020*/ 	.byte	0x00, 0x00, 0x00, 0x00


//--------------------- .nv.info._Z24reduce_mod_stride_kernelPKfPfii --------------------------
	.section	.nv.info._Z24reduce_mod_stride_kernelPKfPfii,"",@"SHT_CUDA_INFO"
	.sectionflags	@""
	.align	4


	//----- nvinfo : EIATTR_CUDA_API_VERSION
	.align		4
        /*0000*/ 	.byte	0x04, 0x37
        /*0002*/ 	.short	(.L_7 - .L_6)
.L_6:
        /*0004*/ 	.word	0x00000082


	//----- nvinfo : EIATTR_KPARAM_INFO
	.align		4
.L_7:
        /*0008*/ 	.byte	0x04, 0x17
        /*000a*/ 	.short	(.L_9 - .L_8)
.L_8:
        /*000c*/ 	.word	0x00000000
        /*0010*/ 	.short	0x0003
        /*0012*/ 	.short	0x0014
        /*0014*/ 	.byte	0x00, 0xf0, 0x11, 0x00


	//----- nvinfo : EIATTR_KPARAM_INFO
	.align		4
.L_9:
        /*0018*/ 	.byte	0x04, 0x17
        /*001a*/ 	.short	(.L_11 - .L_10)
.L_10:
        /*001c*/ 	.word	0x00000000
        /*0020*/ 	.short	0x0002
        /*0022*/ 	.short	0x0010
        /*0024*/ 	.byte	0x00, 0xf0, 0x11, 0x00


	//----- nvinfo : EIATTR_KPARAM_INFO
	.align		4
.L_11:
        /*0028*/ 	.byte	0x04, 0x17
        /*002a*/ 	.short	(.L_13 - .L_12)
.L_12:
        /*002c*/ 	.word	0x00000000
        /*0030*/ 	.short	0x0001
        /*0032*/ 	.short	0x0008
        /*0034*/ 	.byte	0x00, 0xf5, 0x21, 0x00


	//----- nvinfo : EIATTR_KPARAM_INFO
	.align		4
.L_13:
        /*0038*/ 	.byte	0x04, 0x17
        /*003a*/ 	.short	(.L_15 - .L_14)
.L_14:
        /*003c*/ 	.word	0x00000000
        /*0040*/ 	.short	0x0000
        /*0042*/ 	.short	0x0000
        /*0044*/ 	.byte	0x00, 0xf5, 0x21, 0x00


	//----- nvinfo : EIATTR_SPARSE_MMA_MASK
	.align		4
.L_15:
        /*0048*/ 	.byte	0x03, 0x50
        /*004a*/ 	.short	0x0000


	//----- nvinfo : EIATTR_MAXREG_COUNT
	.align		4
        /*004c*/ 	.byte	0x03, 0x1b
        /*004e*/ 	.short	0x00ff


	//----- nvinfo : EIATTR_MERCURY_ISA_VERSION
	.align		4
        /*0050*/ 	.byte	0x03, 0x5f
        /*0052*/ 	.short	0x0101


	//----- nvinfo : EIATTR_VRC_CTA_INIT_COUNT
	.align		4
        /*0054*/ 	.byte	0x02, 0x4a
	.zero		1
	.zero		1


	//----- nvinfo : EIATTR_EXIT_INSTR_OFFSETS
	.align		4
        /*0058*/ 	.byte	0x04, 0x1c
        /*005a*/ 	.short	(.L_17 - .L_16)


	//   ....[0]....
.L_16:
        /*005c*/ 	.word	0x00000070


	//   ....[1]....
        /*0060*/ 	.word	0x000008e0


	//----- nvinfo : EIATTR_CBANK_PARAM_SIZE
	.align		4
.L_17:
        /*0064*/ 	.byte	0x03, 0x19
        /*0066*/ 	.short	0x0018


	//----- nvinfo : EIATTR_PARAM_CBANK
	.align		4
        /*0068*/ 	.byte	0x04, 0x0a
        /*006a*/ 	.short	(.L_19 - .L_18)
	.align		4
.L_18:
        /*006c*/ 	.word	index@(.nv.constant0._Z24reduce_mod_stride_kernelPKfPfii)
        /*0070*/ 	.short	0x0380
        /*0072*/ 	.short	0x0018


	//----- nvinfo : EIATTR_SW_WAR
	.align		4
.L_19:
        /*0074*/ 	.byte	0x04, 0x36
        /*0076*/ 	.short	(.L_21 - .L_20)
.L_20:
        /*0078*/ 	.word	0x00000008
.L_21:


//--------------------- .nv.callgraph             --------------------------
	.section	.nv.callgraph,"",@"SHT_CUDA_CALLGRAPH"
	.align	4
	.sectionentsize	8
	.align		4
        /*0000*/ 	.word	0x00000000
	.align		4
        /*0004*/ 	.word	0xffffffff
	.align		4
        /*0008*/ 	.word	0x00000000
	.align		4
        /*000c*/ 	.word	0xfffffffe
	.align		4
        /*0010*/ 	.word	0x00000000
	.align		4
        /*0014*/ 	.word	0xfffffffd
	.align		4
        /*0018*/ 	.word	0x00000000
	.align		4
        /*001c*/ 	.word	0xfffffffc


//--------------------- .text._Z24reduce_mod_stride_kernelPKfPfii --------------------------
	.section	.text._Z24reduce_mod_stride_kernelPKfPfii,"ax",@progbits
	.align	128
.text._Z24reduce_mod_stride_kernelPKfPfii:
        .type           _Z24reduce_mod_stride_kernelPKfPfii,@function
        .size           _Z24reduce_mod_stride_kernelPKfPfii,(.L_x_7 - _Z24reduce_mod_stride_kernelPKfPfii)
        .other          _Z24reduce_mod_stride_kernelPKfPfii,@"STO_CUDA_ENTRY STV_DEFAULT"
_Z24reduce_mod_stride_kernelPKfPfii:
[----:B------:R-:W-:Y:S01]  /*0000*/  LDC R1, c[0x0][0x37c] ;  /* 0x0000df00ff017b82 */ /* 0x000fe20000000800 */
[----:B------:R-:W0:Y:S07]  /*0010*/  S2R R3, SR_TID.X ;  /* 0x0000000000037919 */ /* 0x000e2e0000002100 */
[----:B------:R-:W0:Y:S08]  /*0020*/  S2UR UR4, SR_CTAID.X ;  /* 0x00000000000479c3 */ /* 0x000e300000002500 */
[----:B------:R-:W0:Y:S08]  /*0030*/  LDC R0, c[0x0][0x360] ;  /* 0x0000d800ff007b82 */ /* 0x000e300000000800 */
[----:B------:R-:W1:Y:S01]  /*0040*/  LDC R17, c[0x0][0x390] ;  /* 0x0000e400ff117b82 */ /* 0x000e620000000800 */
[----:B0-----:R-:W-:-:S05]  /*0050*/  IMAD R0, R0, UR4, R3 ;  /* 0x0000000400007c24 */ /* 0x001fca000f8e0203 */
[----:B-1----:R-:W-:-:S13]  /*0060*/  ISETP.GE.AND P0, PT, R0, R17, PT ;  /* 0x000000110000720c */ /* 0x002fda0003f06270 */
[----:B------:R-:W-:Y:S05]  /*0070*/  @P0 EXIT ;  /* 0x000000000000094d */ /* 0x000fea0003800000 */
[----:B------:R-:W0:Y:S01]  /*0080*/  LDCU UR5, c[0x0][0x394] ;  /* 0x00007280ff0577ac */ /* 0x000e220008000800 */
[----:B------:R-:W-:Y:S01]  /*0090*/  HFMA2 R16, -RZ, RZ, 0, 0 ;  /* 0x00000000ff107431 */ /* 0x000fe200000001ff */
[----:B------:R-:W1:Y:S01]  /*00a0*/  LDCU.64 UR8, c[0x0][0x358] ;  /* 0x00006b00ff0877ac */ /* 0x000e620008000a00 */
[----:B0-----:R-:W-:-:S09]  /*00b0*/  UISETP.GE.AND UP0, UPT, UR5, 0x1, UPT ;  /* 0x000000010500788c */ /* 0x001fd2000bf06270 */
[----:B-1----:R-:W-:Y:S05]  /*00c0*/  BRA.U !UP0, `(.L_x_0) ;  /* 0x0000000508f87547 */ /* 0x002fea000b800000 */
[----:B------:R-:W-:Y:S01]  /*00d0*/  UISETP.GE.U32.AND UP1, UPT, UR5, 0x10, UPT ;  /* 0x000000100500788c */ /* 0x000fe2000bf26070 */
[----:B------:R-:W-:Y:S01]  /*00e0*/  MOV R16, RZ ;  /* 0x000000ff00107202 */ /* 0x000fe20000000f00 */
[----:B------:R-:W-:Y:S01]  /*00f0*/  ULOP3.LUT UR6, UR5, 0xf, URZ, 0xc0, !UPT ;  /* 0x0000000f05067892 */ /* 0x000fe2000f8ec0ff */
[----:B------:R-:W-:-:S03]  /*0100*/  UMOV UR4, URZ ;  /* 0x000000ff00047c82 */ /* 0x000fc60008000000 */
[----:B------:R-:W-:-:S03]  /*0110*/  UISETP.NE.AND UP0, UPT, UR6, URZ, UPT ;  /* 0x000000ff0600728c */ /* 0x000fc6000bf05270 */
[----:B------:R-:W-:Y:S08]  /*0120*/  BRA.U !UP1, `(.L_x_1) ;  /* 0x0000000109e47547 */ /* 0x000ff0000b800000 */
[----:B------:R-:W-:Y:S01]  /*0130*/  ULOP3.LUT UR4, UR5, 0x7ffffff0, URZ, 0xc0, !UPT ;  /* 0x7ffffff005047892 */ /* 0x000fe2000f8ec0ff */
[----:B------:R-:W-:Y:S02]  /*0140*/  MOV R16, RZ ;  /* 0x000000ff00107202 */ /* 0x000fe40000000f00 */
[----:B------:R-:W-:Y:S01]  /*0150*/  MOV R18, R0 ;  /* 0x0000000000127202 */ /* 0x000fe20000000f00 */
[----:B------:R-:W-:-:S12]  /*0160*/  UIADD3 UR7, UPT, UPT, -UR4, URZ, URZ ;  /* 0x000000ff04077290 */ /* 0x000fd8000fffe1ff */
.L_x_2:
[----:B------:R-:W0:Y:S02]  /*0170*/  LDC.64 R4, c[0x0][0x380] ;  /* 0x0000e000ff047b82 */ /* 0x000e240000000a00 */
[----:B0-----:R-:W-:-:S05]  /*0180*/  IMAD.WIDE R4, R18, 0x4, R4 ;  /* 0x0000000412047825 */ /* 0x001fca00078e0204 */
[----:B------:R-:W2:Y:S01]  /*0190*/  LDG.E.CONSTANT R25, desc[UR8][R4.64] ;  /* 0x0000000804197981 */ /* 0x000ea2000c1e9900 */
[----:B------:R-:W-:-:S05]  /*01a0*/  IMAD.WIDE R6, R17, 0x4, R4 ;  /* 0x0000000411067825 */ /* 0x000fca00078e0204 */
[----:B------:R0:W3:Y:S01]  /*01b0*/  LDG.E.CONSTANT R23, desc[UR8][R6.64] ;  /* 0x0000000806177981 */ /* 0x0000e2000c1e9900 */
[----:B------:R-:W-:-:S05]  /*01c0*/  IMAD.WIDE R8, R17, 0x4, R6 ;  /* 0x0000000411087825 */ /* 0x000fca00078e0206 */
[----:B------:R1:W4:Y:S01]  /*01d0*/  LDG.E.CONSTANT R22, desc[UR8][R8.64] ;  /* 0x0000000808167981 */ /* 0x000322000c1e9900 */
[----:B------:R-:W-:-:S05]  /*01e0*/  IMAD.WIDE R12, R17, 0x4, R8 ;  /* 0x00000004110c7825 */ /* 0x000fca00078e0208 */
[----:B------:R-:W5:Y:S01]  /*01f0*/  LDG.E.CONSTANT R21, desc[UR8][R12.64] ;  /* 0x000000080c157981 */ /* 0x000f62000c1e9900 */
[----:B------:R-:W-:-:S05]  /*0200*/  IMAD.WIDE R14, R17, 0x4, R12 ;  /* 0x00000004110e7825 */ /* 0x000fca00078e020c */
[----:B------:R-:W5:Y:S01]  /*0210*/  LDG.E.CONSTANT R20, desc[UR8][R14.64] ;  /* 0x000000080e147981 */ /* 0x000f62000c1e9900 */
[----:B------:R-:W-:-:S05]  /*0220*/  IMAD.WIDE R2, R17, 0x4, R14 ;  /* 0x0000000411027825 */ /* 0x000fca00078e020e */
[----:B------:R1:W5:Y:S01]  /*0230*/  LDG.E.CONSTANT R19, desc[UR8][R2.64] ;  /* 0x0000000802137981 */ /* 0x000362000c1e9900 */
[----:B------:R-:W-:-:S05]  /*0240*/  IMAD.WIDE R26, R17, 0x4, R2 ;  /* 0x00000004111a7825 */ /* 0x000fca00078e0202 */
[----:B------:R1:W5:Y:S01]  /*0250*/  LDG.E.CONSTANT R24, desc[UR8][R26.64] ;  /* 0x000000081a187981 */ /* 0x000362000c1e9900 */
[----:B------:R-:W-:-:S05]  /*0260*/  IMAD.WIDE R10, R17, 0x4, R26 ;  /* 0x00000004110a7825 */ /* 0x000fca00078e021a */
[----:B------:R1:W5:Y:S01]  /*0270*/  LDG.E.CONSTANT R28, desc[UR8][R10.64] ;  /* 0x000000080a1c7981 */ /* 0x000362000c1e9900 */
[----:B0-----:R-:W-:-:S04]  /*0280*/  IMAD.WIDE R6, R17, 0x4, R10 ;  /* 0x0000000411067825 */ /* 0x001fc800078e020a */
[C---:B-1----:R-:W-:Y:S02]  /*0290*/  IMAD.WIDE R8, R17.reuse, 0x4, R6 ;  /* 0x0000000411087825 */ /* 0x042fe400078e0206 */
[----:B------:R-:W5:Y:S02]  /*02a0*/  LDG.E.CONSTANT R6, desc[UR8][R6.64] ;  /* 0x0000000806067981 */ /* 0x000f64000c1e9900 */
[C---:B------:R-:W-:Y:S02]  /*02b0*/  IMAD.WIDE R2, R17.reuse, 0x4, R8 ;  /* 0x0000000411027825 */ /* 0x040fe400078e0208 */
[----:B------:R-:W5:Y:S02]  /*02c0*/  LDG.E.CONSTANT R8, desc[UR8][R8.64] ;  /* 0x0000000808087981 */ /* 0x000f64000c1e9900 */
[C---:B------:R-:W-:Y:S02]  /*02d0*/  IMAD.WIDE R4, R17.reuse, 0x4, R2 ;  /* 0x0000000411047825 */ /* 0x040fe400078e0202 */
[----:B------:R-:W5:Y:S02]  /*02e0*/  LDG.E.CONSTANT R29, desc[UR8][R2.64] ;  /* 0x00000008021d7981 */ /* 0x000f64000c1e9900 */
[----:B------:R-:W-:-:S02]  /*02f0*/  IMAD.WIDE R12, R17, 0x4, R4 ;  /* 0x00000004110c7825 */ /* 0x000fc400078e0204 */
[----:B------:R-:W5:Y:S02]  /*0300*/  LDG.E.CONSTANT R4, desc[UR8][R4.64] ;  /* 0x0000000804047981 */ /* 0x000f64000c1e9900 */
[C---:B------:R-:W-:Y:S02]  /*0310*/  IMAD.WIDE R14, R17.reuse, 0x4, R12 ;  /* 0x00000004110e7825 */ /* 0x040fe400078e020c */
[----:B------:R-:W5:Y:S02]  /*0320*/  LDG.E.CONSTANT R12, desc[UR8][R12.64] ;  /* 0x000000080c0c7981 */ /* 0x000f64000c1e9900 */
[C---:B------:R-:W-:Y:S02]  /*0330*/  IMAD.WIDE R26, R17.reuse, 0x4, R14 ;  /* 0x00000004111a7825 */ /* 0x040fe400078e020e */
[----:B------:R-:W5:Y:S02]  /*0340*/  LDG.E.CONSTANT R14, desc[UR8][R14.64] ;  /* 0x000000080e0e7981 */ /* 0x000f64000c1e9900 */
[----:B------:R-:W-:-:S02]  /*0350*/  IMAD.WIDE R10, R17, 0x4, R26 ;  /* 0x00000004110a7825 */ /* 0x000fc400078e021a */
[----:B------:R-:W5:Y:S04]  /*0360*/  LDG.E.CONSTANT R26, desc[UR8][R26.64] ;  /* 0x000000081a1a7981 */ /* 0x000f68000c1e9900 */
[----:B------:R-:W5:Y:S01]  /*0370*/  LDG.E.CONSTANT R10, desc[UR8][R10.64] ;  /* 0x000000080a0a7981 */ /* 0x000f62000c1e9900 */
[----:B------:R-:W-:-:S04]  /*0380*/  UIADD3 UR7, UPT, UPT, UR7, 0x10, URZ ;  /* 0x0000001007077890 */ /* 0x000fc8000fffe0ff */
[----:B------:R-:W-:Y:S01]  /*0390*/  UISETP.NE.AND UP1, UPT, UR7, URZ, UPT ;  /* 0x000000ff0700728c */ /* 0x000fe2000bf25270 */
[----:B------:R-:W-:Y:S01]  /*03a0*/  LEA R18, R17, R18, 0x4 ;  /* 0x0000001211127211 */ /* 0x000fe200078e20ff */
[----:B--2---:R-:W-:-:S04]  /*03b0*/  FADD R16, R25, R16 ;  /* 0x0000001019107221 */ /* 0x004fc80000000000 */
[----:B---3--:R-:W-:-:S04]  /*03c0*/  FADD R23, R16, R23 ;  /* 0x0000001710177221 */ /* 0x008fc80000000000 */
[----:B----4-:R-:W-:-:S04]  /*03d0*/  FADD R22, R23, R22 ;  /* 0x0000001617167221 */ /* 0x010fc80000000000 */
[----:B-----5:R-:W-:-:S04]  /*03e0*/  FADD R21, R22, R21 ;  /* 0x0000001516157221 */ /* 0x020fc80000000000 */
[----:B------:R-:W-:-:S04]  /*03f0*/  FADD R20, R21, R20 ;  /* 0x0000001415147221 */ /* 0x000fc80000000000 */
        /* <DEDUP_REMOVED lines=10> */
[----:B------:R-:W-:Y:S01]  /*04a0*/  FADD R16, R29, R10 ;  /* 0x0000000a1d107221 */ /* 0x000fe20000000000 */
[----:B------:R-:W-:Y:S06]  /*04b0*/  BRA.U UP1, `(.L_x_2) ;  /* 0xfffffffd012c7547 */ /* 0x000fec000b83ffff */
.L_x_1:
[----:B------:R-:W-:Y:S05]  /*04c0*/  BRA.U !UP0, `(.L_x_0) ;  /* 0x0000000108f87547 */ /* 0x000fea000b800000 */
[----:B------:R-:W-:Y:S02]  /*04d0*/  UISETP.GE.U32.AND UP0, UPT, UR6, 0x8, UPT ;  /* 0x000000080600788c */ /* 0x000fe4000bf06070 */
[----:B------:R-:W-:-:S04]  /*04e0*/  ULOP3.LUT UR7, UR5, 0x7, URZ, 0xc0, !UPT ;  /* 0x0000000705077892 */ /* 0x000fc8000f8ec0ff */
[----:B------:R-:W-:-:S03]  /*04f0*/  UISETP.NE.AND UP1, UPT, UR7, URZ, UPT ;  /* 0x000000ff0700728c */ /* 0x000fc6000bf25270 */
[----:B------:R-:W-:Y:S08]  /*0500*/  BRA.U !UP0, `(.L_x_3) ;  /* 0x00000001086c7547 */ /* 0x000ff0000b800000 */
[----:B------:R-:W0:Y:S01]  /*0510*/  LDC.64 R2, c[0x0][0x380] ;  /* 0x0000e000ff027b82 */ /* 0x000e220000000a00 */
[----:B------:R-:W-:-:S04]  /*0520*/  IMAD R5, R17, UR4, R0 ;  /* 0x0000000411057c24 */ /* 0x000fc8000f8e0200 */
[----:B0-----:R-:W-:-:S04]  /*0530*/  IMAD.WIDE R2, R5, 0x4, R2 ;  /* 0x0000000405027825 */ /* 0x001fc800078e0202 */
[C---:B------:R-:W-:Y:S02]  /*0540*/  IMAD.WIDE R4, R17.reuse, 0x4, R2 ;  /* 0x0000000411047825 */ /* 0x040fe400078e0202 */
[----:B------:R-:W2:Y:S02]  /*0550*/  LDG.E.CONSTANT R3, desc[UR8][R2.64] ;  /* 0x0000000802037981 */ /* 0x000ea4000c1e9900 */
[C---:B------:R-:W-:Y:S02]  /*0560*/  IMAD.WIDE R6, R17.reuse, 0x4, R4 ;  /* 0x0000000411067825 */ /* 0x040fe400078e0204 */
[----:B------:R-:W3:Y:S02]  /*0570*/  LDG.E.CONSTANT R4, desc[UR8][R4.64] ;  /* 0x0000000804047981 */ /* 0x000ee4000c1e9900 */
[C---:B------:R-:W-:Y:S02]  /*0580*/  IMAD.WIDE R8, R17.reuse, 0x4, R6 ;  /* 0x0000000411087825 */ /* 0x040fe400078e0206 */
[----:B------:R-:W4:Y:S02]  /*0590*/  LDG.E.CONSTANT R6, desc[UR8][R6.64] ;  /* 0x0000000806067981 */ /* 0x000f24000c1e9900 */
        /* <DEDUP_REMOVED lines=9> */
[----:B------:R-:W-:Y:S01]  /*0630*/  UIADD3 UR4, UPT, UPT, UR4, 0x8, URZ ;  /* 0x0000000804047890 */ /* 0x000fe2000fffe0ff */
[----:B--2---:R-:W-:-:S04]  /*0640*/  FADD R3, R16, R3 ;  /* 0x0000000310037221 */ /* 0x004fc80000000000 */
[----:B---3--:R-:W-:-:S04]  /*0650*/  FADD R3, R3, R4 ;  /* 0x0000000403037221 */ /* 0x008fc80000000000 */
[----:B----4-:R-:W-:-:S04]  /*0660*/  FADD R3, R3, R6 ;  /* 0x0000000603037221 */ /* 0x010fc80000000000 */
[----:B-----5:R-:W-:-:S04]  /*0670*/  FADD R3, R3, R8 ;  /* 0x0000000803037221 */ /* 0x020fc80000000000 */
[----:B------:R-:W-:-:S04]  /*0680*/  FADD R3, R3, R10 ;  /* 0x0000000a03037221 */ /* 0x000fc80000000000 */
[----:B------:R-:W-:-:S04]  /*0690*/  FADD R3, R3, R12 ;  /* 0x0000000c03037221 */ /* 0x000fc80000000000 */
[----:B------:R-:W-:-:S04]  /*06a0*/  FADD R3, R3, R14 ;  /* 0x0000000e03037221 */ /* 0x000fc80000000000 */
[----:B------:R-:W-:-:S07]  /*06b0*/  FADD R16, R3, R18 ;  /* 0x0000001203107221 */ /* 0x000fce0000000000 */
.L_x_3:
        /* <DEDUP_REMOVED lines=12> */
[----:B------:R-:W-:Y:S02]  /*0780*/  IMAD.WIDE R8, R17, 0x4, R6 ;  /* 0x0000000411087825 */ /* 0x000fe400078e0206 */
[----:B------:R-:W4:Y:S04]  /*0790*/  LDG.E.CONSTANT R7, desc[UR8][R6.64] ;  /* 0x0000000806077981 */ /* 0x000f28000c1e9900 */
[----:B------:R-:W5:Y:S01]  /*07a0*/  LDG.E.CONSTANT R9, desc[UR8][R8.64] ;  /* 0x0000000808097981 */ /* 0x000f62000c1e9900 */
[----:B------:R-:W-:Y:S01]  /*07b0*/  UIADD3 UR4, UPT, UPT, UR4, 0x4, URZ ;  /* 0x0000000404047890 */ /* 0x000fe2000fffe0ff */
[----:B--2---:R-:W-:-:S04]  /*07c0*/  FADD R16, R16, R3 ;  /* 0x0000000310107221 */ /* 0x004fc80000000000 */
[----:B---3--:R-:W-:-:S04]  /*07d0*/  FADD R16, R16, R5 ;  /* 0x0000000510107221 */ /* 0x008fc80000000000 */
[----:B----4-:R-:W-:-:S04]  /*07e0*/  FADD R16, R16, R7 ;  /* 0x0000000710107221 */ /* 0x010fc80000000000 */
[----:B-----5:R-:W-:-:S07]  /*07f0*/  FADD R16, R16, R9 ;  /* 0x0000000910107221 */ /* 0x020fce0000000000 */
.L_x_4:
[----:B------:R-:W-:Y:S05]  /*0800*/  BRA.U !UP1, `(.L_x_0) ;  /* 0x0000000109287547 */ /* 0x000fea000b800000 */
[----:B------:R-:W0:Y:S01]  /*0810*/  LDC.64 R4, c[0x0][0x380] ;  /* 0x0000e000ff047b82 */ /* 0x000e220000000a00 */
[----:B------:R-:W-:Y:S01]  /*0820*/  IMAD R6, R17, UR4, R0 ;  /* 0x0000000411067c24 */ /* 0x000fe2000f8e0200 */
[----:B------:R-:W-:-:S12]  /*0830*/  UIADD3 UR5, UPT, UPT, -UR5, URZ, URZ ;  /* 0x000000ff05057290 */ /* 0x000fd8000fffe1ff */
.L_x_5:
[----:B0-----:R-:W-:-:S06]  /*0840*/  IMAD.WIDE R2, R6, 0x4, R4 ;  /* 0x0000000406027825 */ /* 0x001fcc00078e0204 */
[----:B------:R-:W2:Y:S01]  /*0850*/  LDG.E.CONSTANT R3, desc[UR8][R2.64] ;  /* 0x0000000802037981 */ /* 0x000ea2000c1e9900 */
[----:B------:R-:W-:Y:S01]  /*0860*/  UIADD3 UR5, UPT, UPT, UR5, 0x1, URZ ;  /* 0x0000000105057890 */ /* 0x000fe2000fffe0ff */
[----:B------:R-:W-:-:S03]  /*0870*/  IADD3 R6, PT, PT, R6, R17, RZ ;  /* 0x0000001106067210 */ /* 0x000fc60007ffe0ff */
[----:B------:R-:W-:Y:S01]  /*0880*/  UISETP.NE.AND UP0, UPT, UR5, URZ, UPT ;  /* 0x000000ff0500728c */ /* 0x000fe2000bf05270 */
[----:B--2---:R-:W-:-:S08]  /*0890*/  FADD R16, R3, R16 ;  /* 0x0000001003107221 */ /* 0x004fd00000000000 */
[----:B------:R-:W-:Y:S05]  /*08a0*/  BRA.U UP0, `(.L_x_5) ;  /* 0xfffffffd00e47547 */ /* 0x000fea000b83ffff */
.L_x_0:
[----:B------:R-:W0:Y:S02]  /*08b0*/  LDC.64 R2, c[0x0][0x388] ;  /* 0x0000e200ff027b82 */ /* 0x000e240000000a00 */
[----:B0-----:R-:W-:-:S05]  /*08c0*/  IMAD.WIDE R2, R0, 0x4, R2 ;  /* 0x0000000400027825 */ /* 0x001fca00078e0202 */
[----:B------:R-:W-:Y:S01]  /*08d0*/  STG.E desc[UR8][R2.64], R16 ;  /* 0x0000001002007986 */ /* 0x000fe2000c101908 */
[----:B------:R-:W-:Y:S05]  /*08e0*/  EXIT ;  /* 0x000000000000794d */ /* 0x000fea0003800000 */
.L_x_6:
[----:B------:R-:W-:-:S00]  /*08f0*/  BRA `(.L_x_6) ;  /* 0xfffffffc00fc7947 */ /* 0x000fc0000383ffff */
[----:B------:R-:W-:-:S00]  /*0900*/  NOP ;  /* 0x0000000000007918 */ /* 0x000fc00000000000 */
[----:B------:R-:W-:-:S00]  /*0910*/  NOP ;  /* 0x0000000000007918 */ /* 0x000fc00000000000 */
[----:B------:R-:W-:-:S00]  /*0920*/  NOP ;  /* 0x0000000000007918 */ /* 0x000fc00000000000 */
[----:B------:R-:W-:-:S00]  /*0930*/  NOP ;  /* 0x0000000000007918 */ /* 0x000fc00000000000 */
[----:B------:R-:W-:-:S00]  /*0940*/  NOP ;  /* 0x0000000000007918 */ /* 0x000fc00000000000 */
[----:B------:R-:W-:-:S00]  /*0950*/  NOP ;  /* 0x0000000000007918 */ /* 0x000fc00000000000 */
[----:B------:R-:W-:-:S00]  /*0960*/  NOP ;  /* 0x0000000000007918 */ /* 0x000fc00000000000 */
[----:B------:R-:W-:-:S00]  /*0970*/  NOP ;  /* 0x0000000000007918 */ /* 0x000fc00000000000 */
.L_x_7:


//--------------------- .nv.shared.reserved.0     --------------------------
	.section	.nv.shared.reserved.0,"aw",@nobits
	.weak		__nv_reservedSMEM_offset_0_alias
	.size		__nv_reservedSMEM_offset_0_alias, 0, 64
	.other		__nv_reservedSMEM_offset_0_alias,@"STO_CUDA_RESERVED_SHARED STV_DEFAULT"
__nv_reservedSMEM_offset_0_alias:
	.zero		0
	.zero		64


//--------------------- .nv.constant0._Z24reduce_mod_stride_kernelPKfPfii --------------------------
	.section	.nv.constant0._Z24reduce_mod_stride_kernelPKfPfii,"a",@progbits
	.sectionflags	@""
	.align	4
.nv.constant0._Z24reduce_mod_stride_kernelPKfPfii:
	.zero		920


//--------------------- SYMBOLS --------------------------

	.type		.nv.reservedSmem.offset0,@object
	.size		.nv.reservedSmem.offset0,0x4
